//
// Generated by NVIDIA NVVM Compiler
//
// Compiler Build ID: CL-36424714
// Cuda compilation tools, release 13.0, V13.0.88
// Based on NVVM 20.0.0
//

.version 9.0
.target sm_100
.address_size 64

	// .globl	_Z16reduction_kernelPjS_jj
.extern .shared .align 16 .b8 total[];

.visible .entry _Z16reduction_kernelPjS_jj(
	.param .u64 .ptr .align 1 _Z16reduction_kernelPjS_jj_param_0,
	.param .u64 .ptr .align 1 _Z16reduction_kernelPjS_jj_param_1,
	.param .u32 _Z16reduction_kernelPjS_jj_param_2,
	.param .u32 _Z16reduction_kernelPjS_jj_param_3
)
{
	.reg .pred 	%p<7>;
	.reg .b32 	%r<30>;
	.reg .b64 	%rd<11>;

	ld.param.u64 	%rd3, [_Z16reduction_kernelPjS_jj_param_0];
	ld.param.u64 	%rd4, [_Z16reduction_kernelPjS_jj_param_1];
	ld.param.u32 	%r15, [_Z16reduction_kernelPjS_jj_param_2];
	ld.param.u32 	%r28, [_Z16reduction_kernelPjS_jj_param_3];
	cvta.to.global.u64 	%rd1, %rd4;
	cvta.to.global.u64 	%rd2, %rd3;
	mov.u32 	%r1, %ctaid.x;
	mov.u32 	%r29, %ntid.x;
	mov.u32 	%r3, %tid.x;
	mad.lo.s32 	%r4, %r1, %r29, %r3;
	setp.ge.u32 	%p1, %r4, %r15;
	shl.b32 	%r16, %r3, 2;
	mov.u32 	%r17, total;
	add.s32 	%r5, %r17, %r16;
	@%p1 bra 	$L__BB0_2;
	mul.wide.u32 	%rd5, %r4, 4;
	add.s64 	%rd6, %rd2, %rd5;
	ld.global.u32 	%r18, [%rd6];
	st.shared.u32 	[%r5], %r18;
	add.s64 	%rd7, %rd1, %rd5;
	ld.global.u32 	%r28, [%rd7];
	bra.uni 	$L__BB0_3;
$L__BB0_2:
	st.shared.u32 	[%r5], %r28;
$L__BB0_3:
	shl.b32 	%r19, %r29, 2;
	add.s32 	%r8, %r17, %r19;
	add.s32 	%r9, %r8, %r16;
	st.shared.u32 	[%r9], %r28;
	bar.sync 	0;
	setp.lt.u32 	%p2, %r29, 2;
	@%p2 bra 	$L__BB0_8;
$L__BB0_4:
	mov.u32 	%r10, %r29;
	shr.u32 	%r29, %r10, 1;
	bar.sync 	0;
	setp.ge.u32 	%p3, %r3, %r29;
	@%p3 bra 	$L__BB0_7;
	ld.shared.u32 	%r22, [%r5];
	shl.b32 	%r12, %r29, 2;
	add.s32 	%r23, %r5, %r12;
	ld.shared.u32 	%r13, [%r23];
	setp.le.s32 	%p4, %r22, %r13;
	@%p4 bra 	$L__BB0_7;
	st.shared.u32 	[%r5], %r13;
	add.s32 	%r24, %r9, %r12;
	ld.shared.u32 	%r25, [%r24];
	st.shared.u32 	[%r9], %r25;
$L__BB0_7:
	setp.gt.u32 	%p5, %r10, 3;
	@%p5 bra 	$L__BB0_4;
$L__BB0_8:
	setp.ne.s32 	%p6, %r3, 0;
	@%p6 bra 	$L__BB0_10;
	ld.shared.u32 	%r26, [total];
	mul.wide.u32 	%rd8, %r1, 4;
	add.s64 	%rd9, %rd2, %rd8;
	st.global.u32 	[%rd9], %r26;
	ld.shared.u32 	%r27, [%r8];
	add.s64 	%rd10, %rd1, %rd8;
	st.global.u32 	[%rd10], %r27;
$L__BB0_10:
	ret;

}


// ===== COMPILED SASS (sm_100) =====

	.target	sm_100

	.elftype	@"ET_EXEC"


//--------------------- .note.nv.tkinfo           --------------------------
	.section	.note.nv.tkinfo,"",@"SHT_NOTE"
	.sectionflags	@"SHF_NOTE_NV_TKINFO"
	.tkinfo
        /*0018*/ 	.word	0x00000002
        /*0030*/ 	.string	""
        /*0030*/ 	.string	"ptxas"
        /*0030*/ 	.string	"Cuda compilation tools, release 13.0, V13.0.88"
        /*0030*/ 	.string	"Build cuda_13.0.r13.0/compiler.36424714_0"
        /*0030*/ 	.string	"-arch sm_100 -m 64 "



//--------------------- .note.nv.cuinfo           --------------------------
	.section	.note.nv.cuinfo,"",@"SHT_NOTE"
	.sectionflags	@"SHF_NOTE_NV_CUINFO"
        /*0018*/ 	.short	0x0002
        /*001a*/ 	.short	0x0064
        /*001c*/ 	.short	0x0082
	.zero		2


//--------------------- .nv.info                  --------------------------
	.section	.nv.info,"",@"SHT_CUDA_INFO"
	.align	4


	//----- nvinfo : EIATTR_REGCOUNT
	.align		4
        /*0000*/ 	.byte	0x04, 0x2f
        /*0002*/ 	.short	(.L_1 - .L_0)
	.align		4
.L_0:
        /*0004*/ 	.word	index@(_Z16reduction_kernelPjS_jj)
        /*0008*/ 	.word	0x00000010


	//----- nvinfo : EIATTR_FRAME_SIZE
	.align		4
.L_1:
        /*000c*/ 	.byte	0x04, 0x11
        /*000e*/ 	.short	(.L_3 - .L_2)
	.align		4
.L_2:
        /*0010*/ 	.word	index@(_Z16reduction_kernelPjS_jj)
        /*0014*/ 	.word	0x00000000


	//----- nvinfo : EIATTR_MIN_STACK_SIZE
	.align		4
.L_3:
        /*0018*/ 	.byte	0x04, 0x12
        /*001a*/ 	.short	(.L_5 - .L_4)
	.align		4
.L_4:
        /*001c*/ 	.word	index@(_Z16reduction_kernelPjS_jj)
        /*0020*/ 	.word	0x00000000
.L_5:


//--------------------- .nv.compat                --------------------------
	.section	.nv.compat,"",@"SHT_CUDA_COMPAT_INFO"
	.align	4
        /*0000*/ 	.byte	0x02, 0x09, 0x00, 0x00, 0x02, 0x02, 0x01, 0x00, 0x02, 0x05, 0x05, 0x00, 0x03, 0x07, 0x01, 0x01
        /*0010*/ 	.byte	0x02, 0x03, 0x00, 0x00, 0x02, 0x06, 0x01, 0x00, 0x04, 0x0b, 0x08, 0x00, 0x09, 0x00, 0x00, 0x00
        /*0020*/ 	.byte	0x00, 0x00, 0x00, 0x00


//--------------------- .nv.info._Z16reduction_kernelPjS_jj --------------------------
	.section	.nv.info._Z16reduction_kernelPjS_jj,"",@"SHT_CUDA_INFO"
	.sectionflags	@""
	.align	4


	//----- nvinfo : EIATTR_CUDA_API_VERSION
	.align		4
        /*0000*/ 	.byte	0x04, 0x37
        /*0002*/ 	.short	(.L_7 - .L_6)
.L_6:
        /*0004*/ 	.word	0x00000082


	//----- nvinfo : EIATTR_KPARAM_INFO
	.align		4
.L_7:
        /*0008*/ 	.byte	0x04, 0x17
        /*000a*/ 	.short	(.L_9 - .L_8)
.L_8:
        /*000c*/ 	.word	0x00000000
        /*0010*/ 	.short	0x0003
        /*0012*/ 	.short	0x0014
        /*0014*/ 	.byte	0x00, 0xf0, 0x11, 0x00


	//----- nvinfo : EIATTR_KPARAM_INFO
	.align		4
.L_9:
        /*0018*/ 	.byte	0x04, 0x17
        /*001a*/ 	.short	(.L_11 - .L_10)
.L_10:
        /*001c*/ 	.word	0x00000000
        /*0020*/ 	.short	0x0002
        /*0022*/ 	.short	0x0010
        /*0024*/ 	.byte	0x00, 0xf0, 0x11, 0x00


	//----- nvinfo : EIATTR_KPARAM_INFO
	.align		4
.L_11:
        /*0028*/ 	.byte	0x04, 0x17
        /*002a*/ 	.short	(.L_13 - .L_12)
.L_12:
        /*002c*/ 	.word	0x00000000
        /*0030*/ 	.short	0x0001
        /*0032*/ 	.short	0x0008
        /*0034*/ 	.byte	0x00, 0xf5, 0x21, 0x00


	//----- nvinfo : EIATTR_KPARAM_INFO
	.align		4
.L_13:
        /*0038*/ 	.byte	0x04, 0x17
        /*003a*/ 	.short	(.L_15 - .L_14)
.L_14:
        /*003c*/ 	.word	0x00000000
        /*0040*/ 	.short	0x0000
        /*0042*/ 	.short	0x0000
        /*0044*/ 	.byte	0x00, 0xf5, 0x21, 0x00


	//----- nvinfo : EIATTR_SPARSE_MMA_MASK
	.align		4
.L_15:
        /*0048*/ 	.byte	0x03, 0x50
        /*004a*/ 	.short	0x0000


	//----- nvinfo : EIATTR_MAXREG_COUNT
	.align		4
        /*004c*/ 	.byte	0x03, 0x1b
        /*004e*/ 	.short	0x00ff


	//----- nvinfo : EIATTR_NUM_BARRIERS
	.align		4
        /*0050*/ 	.byte	0x02, 0x4c
        /*0052*/ 	.byte	0x01
	.zero		1


	//----- nvinfo : EIATTR_MERCURY_ISA_VERSION
	.align		4
        /*0054*/ 	.byte	0x03, 0x5f
        /*0056*/ 	.short	0x0101


	//----- nvinfo : EIATTR_VRC_CTA_INIT_COUNT
	.align		4
        /*0058*/ 	.byte	0x02, 0x4a
	.zero		1
	.zero		1


	//----- nvinfo : EIATTR_EXIT_INSTR_OFFSETS
	.align		4
        /*005c*/ 	.byte	0x04, 0x1c
        /*005e*/ 	.short	(.L_17 - .L_16)


	//   ....[0]....
.L_16:
        /*0060*/ 	.word	0x00000300


	//   ....[1]....
        /*0064*/ 	.word	0x000003c0


	//----- nvinfo : EIATTR_CRS_STACK_SIZE
	.align		4
.L_17:
        /*0068*/ 	.byte	0x04, 0x1e
        /*006a*/ 	.short	(.L_19 - .L_18)
.L_18:
        /*006c*/ 	.word	0x00000000


	//----- nvinfo : EIATTR_CBANK_PARAM_SIZE
	.align		4
.L_19:
        /*0070*/ 	.byte	0x03, 0x19
        /*0072*/ 	.short	0x0018


	//----- nvinfo : EIATTR_PARAM_CBANK
	.align		4
        /*0074*/ 	.byte	0x04, 0x0a
        /*0076*/ 	.short	(.L_21 - .L_20)
	.align		4
.L_20:
        /*0078*/ 	.word	index@(.nv.constant0._Z16reduction_kernelPjS_jj)
        /*007c*/ 	.short	0x0380
        /*007e*/ 	.short	0x0018


	//----- nvinfo : EIATTR_SW_WAR
	.align		4
.L_21:
        /*0080*/ 	.byte	0x04, 0x36
        /*0082*/ 	.short	(.L_23 - .L_22)
.L_22:
        /*0084*/ 	.word	0x00000008
.L_23:


//--------------------- .nv.callgraph             --------------------------
	.section	.nv.callgraph,"",@"SHT_CUDA_CALLGRAPH"
	.align	4
	.sectionentsize	8
	.align		4
        /*0000*/ 	.word	0x00000000
	.align		4
        /*0004*/ 	.word	0xffffffff
	.align		4
        /*0008*/ 	.word	0x00000000
	.align		4
        /*000c*/ 	.word	0xfffffffe
	.align		4
        /*0010*/ 	.word	0x00000000
	.align		4
        /*0014*/ 	.word	0xfffffffd
	.align		4
        /*0018*/ 	.word	0x00000000
	.align		4
        /*001c*/ 	.word	0xfffffffc


//--------------------- .text._Z16reduction_kernelPjS_jj --------------------------
	.section	.text._Z16reduction_kernelPjS_jj,"ax",@progbits
	.align	128
        .global         _Z16reduction_kernelPjS_jj
        .type           _Z16reduction_kernelPjS_jj,@function
        .size           _Z16reduction_kernelPjS_jj,(.L_x_5 - _Z16reduction_kernelPjS_jj)
        .other          _Z16reduction_kernelPjS_jj,@"STO_CUDA_ENTRY STV_DEFAULT"
_Z16reduction_kernelPjS_jj:
.text._Z16reduction_kernelPjS_jj:
[----:B------:R-:W-:Y:S01]  /*0000*/  LDC R1, c[0x0][0x37c] ;  /* 0x0000df00ff017b82 */ /* 0x000fe20000000800 */
[----:B------:R-:W0:Y:S01]  /*0010*/  S2R R0, SR_CTAID.X ;  /* 0x0000000000007919 */ /* 0x000e220000002500 */
[----:B------:R-:W0:Y:S06]  /*0020*/  LDCU UR8, c[0x0][0x360] ;  /* 0x00006c00ff0877ac */ /* 0x000e2c0008000800 */
[----:B------:R-:W1:Y:S01]  /*0030*/  LDC.64 R2, c[0x0][0x380] ;  /* 0x0000e000ff027b82 */ /* 0x000e620000000a00 */
[----:B------:R-:W0:Y:S01]  /*0040*/  S2R R8, SR_TID.X ;  /* 0x0000000000087919 */ /* 0x000e220000002100 */
[----:B------:R-:W2:Y:S01]  /*0050*/  LDCU UR4, c[0x0][0x390] ;  /* 0x00007200ff0477ac */ /* 0x000ea20008000800 */
[----:B------:R-:W3:Y:S05]  /*0060*/  LDCU.64 UR6, c[0x0][0x358] ;  /* 0x00006b00ff0677ac */ /* 0x000eea0008000a00 */
[----:B------:R-:W4:Y:S01]  /*0070*/  LDC.64 R4, c[0x0][0x388] ;  /* 0x0000e200ff047b82 */ /* 0x000f220000000a00 */
[----:B------:R-:W5:Y:S01]  /*0080*/  LDCU UR5, c[0x0][0x394] ;  /* 0x00007280ff0577ac */ /* 0x000f620008000800 */
[----:B0-----:R-:W-:-:S05]  /*0090*/  IMAD R7, R0, UR8, R8 ;  /* 0x0000000800077c24 */ /* 0x001fca000f8e0208 */
[----:B--2---:R-:W-:-:S13]  /*00a0*/  ISETP.GE.U32.AND P0, PT, R7, UR4, PT ;  /* 0x0000000407007c0c */ /* 0x004fda000bf06070 */
[C---:B-1----:R-:W-:Y:S01]  /*00b0*/  @!P0 IMAD.WIDE.U32 R2, R7.reuse, 0x4, R2 ;  /* 0x0000000407028825 */ /* 0x042fe200078e0002 */
[----:B------:R-:W0:Y:S03]  /*00c0*/  @P0 LDC R11, c[0x0][0x394] ;  /* 0x0000e500ff0b0b82 */ /* 0x000e260000000800 */
[----:B----4-:R-:W-:Y:S02]  /*00d0*/  @!P0 IMAD.WIDE.U32 R4, R7, 0x4, R4 ;  /* 0x0000000407048825 */ /* 0x010fe400078e0004 */
[----:B---3--:R-:W2:Y:S02]  /*00e0*/  @!P0 LDG.E R3, desc[UR6][R2.64] ;  /* 0x0000000602038981 */ /* 0x008ea4000c1e1900 */
[----:B-----5:R-:W-:-:S06]  /*00f0*/  IMAD.U32 R7, RZ, RZ, UR5 ;  /* 0x00000005ff077e24 */ /* 0x020fcc000f8e00ff */
[----:B------:R-:W3:Y:S01]  /*0100*/  @!P0 LDG.E R7, desc[UR6][R4.64] ;  /* 0x0000000604078981 */ /* 0x000ee2000c1e1900 */
[----:B------:R-:W1:Y:S01]  /*0110*/  S2UR UR5, SR_CgaCtaId ;  /* 0x00000000000579c3 */ /* 0x000e620000008800 */
[----:B------:R-:W-:Y:S01]  /*0120*/  UMOV UR4, 0x400 ;  /* 0x0000040000047882 */ /* 0x000fe20000000000 */
[----:B------:R-:W-:Y:S01]  /*0130*/  IMAD.U32 R9, RZ, RZ, UR8 ;  /* 0x00000008ff097e24 */ /* 0x000fe2000f8e00ff */
[----:B-1----:R-:W-:-:S06]  /*0140*/  ULEA UR4, UR5, UR4, 0x18 ;  /* 0x0000000405047291 */ /* 0x002fcc000f8ec0ff */
[----:B------:R-:W-:Y:S02]  /*0150*/  LEA R6, R8, UR4, 0x2 ;  /* 0x0000000408067c11 */ /* 0x000fe4000f8e10ff */
[----:B------:R-:W-:-:S05]  /*0160*/  LEA R13, R9, UR4, 0x2 ;  /* 0x00000004090d7c11 */ /* 0x000fca000f8e10ff */
[----:B------:R-:W-:Y:S01]  /*0170*/  IMAD R10, R8, 0x4, R13 ;  /* 0x00000004080a7824 */ /* 0x000fe200078e020d */
[----:B--2---:R1:W-:Y:S04]  /*0180*/  @!P0 STS [R6], R3 ;  /* 0x0000000306008388 */ /* 0x0043e80000000800 */
[----:B0-----:R1:W-:Y:S01]  /*0190*/  @P0 STS [R6], R11 ;  /* 0x0000000b06000388 */ /* 0x0013e20000000800 */
[----:B------:R-:W-:-:S03]  /*01a0*/  ISETP.GE.U32.AND P0, PT, R9, 0x2, PT ;  /* 0x000000020900780c */ /* 0x000fc60003f06070 */
[----:B---3--:R1:W-:Y:S01]  /*01b0*/  STS [R10], R7 ;  /* 0x000000070a007388 */ /* 0x0083e20000000800 */
[----:B------:R-:W-:Y:S09]  /*01c0*/  BAR.SYNC.DEFER_BLOCKING 0x0 ;  /* 0x0000000000007b1d */ /* 0x000ff20000010000 */
[----:B-1----:R-:W-:Y:S05]  /*01d0*/  @!P0 BRA `(.L_x_0) ;  /* 0x0000000000448947 */ /* 0x002fea0003800000 */
.L_x_3:
[----:B0-----:R-:W-:Y:S01]  /*01e0*/  MOV R2, R9 ;  /* 0x0000000900027202 */ /* 0x001fe20000000f00 */
[----:B------:R-:W-:Y:S01]  /*01f0*/  BAR.SYNC.DEFER_BLOCKING 0x0 ;  /* 0x0000000000007b1d */ /* 0x000fe20000010000 */
[----:B------:R-:W-:Y:S02]  /*0200*/  SHF.R.U32.HI R9, RZ, 0x1, R9 ;  /* 0x00000001ff097819 */ /* 0x000fe40000011609 */
[----:B------:R-:W-:Y:S02]  /*0210*/  ISETP.GT.U32.AND P0, PT, R2, 0x3, PT ;  /* 0x000000030200780c */ /* 0x000fe40003f04070 */
[----:B------:R-:W-:Y:S01]  /*0220*/  ISETP.GE.U32.AND P1, PT, R8, R9, PT ;  /* 0x000000090800720c */ /* 0x000fe20003f26070 */
[----:B------:R-:W-:-:S12]  /*0230*/  BSSY.RECONVERGENT B0, `(.L_x_1) ;  /* 0x000000a000007945 */ /* 0x000fd80003800200 */
[----:B------:R-:W-:Y:S05]  /*0240*/  @P1 BRA `(.L_x_2) ;  /* 0x0000000000201947 */ /* 0x000fea0003800000 */
[----:B------:R-:W-:Y:S01]  /*0250*/  IMAD R3, R9, 0x4, R6 ;  /* 0x0000000409037824 */ /* 0x000fe200078e0206 */
[----:B------:R-:W-:Y:S05]  /*0260*/  LDS R2, [R6] ;  /* 0x0000000006027984 */ /* 0x000fea0000000800 */
[----:B------:R-:W0:Y:S02]  /*0270*/  LDS R3, [R3] ;  /* 0x0000000003037984 */ /* 0x000e240000000800 */
[----:B0-----:R-:W-:-:S13]  /*0280*/  ISETP.GT.AND P1, PT, R2, R3, PT ;  /* 0x000000030200720c */ /* 0x001fda0003f24270 */
[----:B------:R-:W-:Y:S01]  /*0290*/  @P1 LEA R2, R9, R10, 0x2 ;  /* 0x0000000a09021211 */ /* 0x000fe200078e10ff */
[----:B------:R-:W-:Y:S05]  /*02a0*/  @P1 STS [R6], R3 ;  /* 0x0000000306001388 */ /* 0x000fea0000000800 */
[----:B------:R-:W0:Y:S04]  /*02b0*/  @P1 LDS R2, [R2] ;  /* 0x0000000002021984 */ /* 0x000e280000000800 */
[----:B0-----:R0:W-:Y:S02]  /*02c0*/  @P1 STS [R10], R2 ;  /* 0x000000020a001388 */ /* 0x0011e40000000800 */
.L_x_2:
[----:B------:R-:W-:Y:S05]  /*02d0*/  BSYNC.RECONVERGENT B0 ;  /* 0x0000000000007941 */ /* 0x000fea0003800200 */
.L_x_1:
[----:B------:R-:W-:Y:S05]  /*02e0*/  @P0 BRA `(.L_x_3) ;  /* 0xfffffffc00bc0947 */ /* 0x000fea000383ffff */
.L_x_0:
[----:B------:R-:W-:-:S13]  /*02f0*/  ISETP.NE.AND P0, PT, R8, RZ, PT ;  /* 0x000000ff0800720c */ /* 0x000fda0003f05270 */
[----:B------:R-:W-:Y:S05]  /*0300*/  @P0 EXIT ;  /* 0x000000000000094d */ /* 0x000fea0003800000 */
[----:B------:R-:W1:Y:S01]  /*0310*/  S2UR UR5, SR_CgaCtaId ;  /* 0x00000000000579c3 */ /* 0x000e620000008800 */
[----:B------:R-:W-:Y:S01]  /*0320*/  UMOV UR4, 0x400 ;  /* 0x0000040000047882 */ /* 0x000fe20000000000 */
[----:B------:R-:W-:Y:S06]  /*0330*/  LDS R9, [R13] ;  /* 0x000000000d097984 */ /* 0x000fec0000000800 */
[----:B0-----:R-:W0:Y:S08]  /*0340*/  LDC.64 R2, c[0x0][0x380] ;  /* 0x0000e000ff027b82 */ /* 0x001e300000000a00 */
[----:B------:R-:W2:Y:S01]  /*0350*/  LDC.64 R4, c[0x0][0x388] ;  /* 0x0000e200ff047b82 */ /* 0x000ea20000000a00 */
[----:B-1----:R-:W-:Y:S01]  /*0360*/  ULEA UR4, UR5, UR4, 0x18 ;  /* 0x0000000405047291 */ /* 0x002fe2000f8ec0ff */
[----:B0-----:R-:W-:-:S08]  /*0370*/  IMAD.WIDE.U32 R2, R0, 0x4, R2 ;  /* 0x0000000400027825 */ /* 0x001fd000078e0002 */
[----:B------:R-:W0:Y:S01]  /*0380*/  LDS R7, [UR4] ;  /* 0x00000004ff077984 */ /* 0x000e220008000800 */
[----:B--2---:R-:W-:-:S03]  /*0390*/  IMAD.WIDE.U32 R4, R0, 0x4, R4 ;  /* 0x0000000400047825 */ /* 0x004fc600078e0004 */
[----:B0-----:R-:W-:Y:S04]  /*03a0*/  STG.E desc[UR6][R2.64], R7 ;  /* 0x0000000702007986 */ /* 0x001fe8000c101906 */
[----:B------:R-:W-:Y:S01]  /*03b0*/  STG.E desc[UR6][R4.64], R9 ;  /* 0x0000000904007986 */ /* 0x000fe2000c101906 */
[----:B------:R-:W-:Y:S05]  /*03c0*/  EXIT ;  /* 0x000000000000794d */ /* 0x000fea0003800000 */
.L_x_4:
[----:B------:R-:W-:-:S00]  /*03d0*/  BRA `(.L_x_4) ;  /* 0xfffffffc00fc7947 */ /* 0x000fc0000383ffff */
[----:B------:R-:W-:-:S00]  /*03e0*/  NOP ;  /* 0x0000000000007918 */ /* 0x000fc00000000000 */
        /* <DEDUP_REMOVED lines=9> */
.L_x_5:


//--------------------- .nv.shared._Z16reduction_kernelPjS_jj --------------------------
	.section	.nv.shared._Z16reduction_kernelPjS_jj,"aw",@nobits
	.sectionflags	@""
	.align	16
	.zero		1024


//--------------------- .nv.shared.reserved.0     --------------------------
	.section	.nv.shared.reserved.0,"aw",@nobits
	.weak		__nv_reservedSMEM_offset_0_alias
	.size		__nv_reservedSMEM_offset_0_alias, 0, 64
	.other		__nv_reservedSMEM_offset_0_alias,@"STO_CUDA_RESERVED_SHARED STV_DEFAULT"
__nv_reservedSMEM_offset_0_alias:
	.zero		0
	.zero		64


//--------------------- .nv.constant0._Z16reduction_kernelPjS_jj --------------------------
	.section	.nv.constant0._Z16reduction_kernelPjS_jj,"a",@progbits
	.sectionflags	@""
	.align	4
.nv.constant0._Z16reduction_kernelPjS_jj:
	.zero		920


//--------------------- SYMBOLS --------------------------

	.type		.nv.reservedSmem.offset0,@object
	.size		.nv.reservedSmem.offset0,0x4
	.type		.nv.reservedSmem.cap,@object
	.size		.nv.reservedSmem.cap,0x4
